//
// Generated by NVIDIA NVVM Compiler
//
// Compiler Build ID: CL-36424714
// Cuda compilation tools, release 13.0, V13.0.88
// Based on NVVM 20.0.0
//

.version 9.0
.target sm_100
.address_size 64

	// .globl	_Z14distanceKernelPffi
.extern .func  (.param .b32 func_retval0) vprintf
(
	.param .b64 vprintf_param_0,
	.param .b64 vprintf_param_1
)
;
.global .align 1 .b8 $str[68] = {98, 108, 111, 99, 107, 73, 100, 120, 32, 61, 32, 37, 50, 100, 44, 32, 116, 104, 114, 101, 97, 100, 73, 100, 32, 61, 32, 37, 50, 100, 44, 32, 105, 32, 61, 32, 37, 50, 100, 58, 32, 100, 105, 115, 116, 32, 102, 114, 111, 109, 32, 37, 102, 32, 116, 111, 32, 37, 102, 32, 105, 115, 32, 37, 102, 46, 10};

.visible .entry _Z14distanceKernelPffi(
	.param .u64 .ptr .align 1 _Z14distanceKernelPffi_param_0,
	.param .f32 _Z14distanceKernelPffi_param_1,
	.param .u32 _Z14distanceKernelPffi_param_2
)
{
	.local .align 8 .b8 	__local_depot0[40];
	.reg .b64 	%SP;
	.reg .b64 	%SPL;
	.reg .b32 	%r<9>;
	.reg .b32 	%f<8>;
	.reg .b64 	%rd<9>;
	.reg .b64 	%fd<4>;

	mov.u64 	%SPL, __local_depot0;
	cvta.local.u64 	%SP, %SPL;
	ld.param.u64 	%rd1, [_Z14distanceKernelPffi_param_0];
	ld.param.f32 	%f1, [_Z14distanceKernelPffi_param_1];
	ld.param.u32 	%r1, [_Z14distanceKernelPffi_param_2];
	cvta.to.global.u64 	%rd2, %rd1;
	add.u64 	%rd3, %SP, 0;
	add.u64 	%rd4, %SPL, 0;
	mov.u32 	%r2, %ctaid.x;
	mov.u32 	%r3, %ntid.x;
	mov.u32 	%r4, %tid.x;
	mad.lo.s32 	%r5, %r2, %r3, %r4;
	cvt.rn.f32.s32 	%f2, %r5;
	add.s32 	%r6, %r1, -1;
	cvt.rn.f32.s32 	%f3, %r6;
	div.rn.f32 	%f4, %f2, %f3;
	sub.f32 	%f5, %f1, %f4;
	mul.f32 	%f6, %f5, %f5;
	sqrt.rn.f32 	%f7, %f6;
	mul.wide.s32 	%rd5, %r5, 4;
	add.s64 	%rd6, %rd2, %rd5;
	st.global.f32 	[%rd6], %f7;
	cvt.f64.f32 	%fd1, %f4;
	cvt.f64.f32 	%fd2, %f1;
	cvt.f64.f32 	%fd3, %f7;
	st.local.v2.u32 	[%rd4], {%r2, %r4};
	st.local.u32 	[%rd4+8], %r5;
	st.local.f64 	[%rd4+16], %fd1;
	st.local.f64 	[%rd4+24], %fd2;
	st.local.f64 	[%rd4+32], %fd3;
	mov.u64 	%rd7, $str;
	cvta.global.u64 	%rd8, %rd7;
	{ // callseq 0, 0
	.param .b64 param0;
	st.param.b64 	[param0], %rd8;
	.param .b64 param1;
	st.param.b64 	[param1], %rd3;
	.param .b32 retval0;
	call.uni (retval0), 
	vprintf, 
	(
	param0, 
	param1
	);
	ld.param.b32 	%r7, [retval0];
	} // callseq 0
	ret;

}


// ===== COMPILED SASS (sm_100) =====

	.target	sm_100

	.elftype	@"ET_EXEC"


//--------------------- .note.nv.tkinfo           --------------------------
	.section	.note.nv.tkinfo,"",@"SHT_NOTE"
	.sectionflags	@"SHF_NOTE_NV_TKINFO"
	.tkinfo
        /*0018*/ 	.word	0x00000002
        /*0030*/ 	.string	""
        /*0030*/ 	.string	"ptxas"
        /*0030*/ 	.string	"Cuda compilation tools, release 13.0, V13.0.88"
        /*0030*/ 	.string	"Build cuda_13.0.r13.0/compiler.36424714_0"
        /*0030*/ 	.string	"-arch sm_100 -m 64 "



//--------------------- .note.nv.cuinfo           --------------------------
	.section	.note.nv.cuinfo,"",@"SHT_NOTE"
	.sectionflags	@"SHF_NOTE_NV_CUINFO"
        /*0018*/ 	.short	0x0002
        /*001a*/ 	.short	0x0064
        /*001c*/ 	.short	0x0082
	.zero		2


//--------------------- .nv.info                  --------------------------
	.section	.nv.info,"",@"SHT_CUDA_INFO"
	.align	4


	//----- nvinfo : EIATTR_REGCOUNT
	.align		4
        /*0000*/ 	.byte	0x04, 0x2f
        /*0002*/ 	.short	(.L_2 - .L_1)
	.align		4
.L_1:
        /*0004*/ 	.word	index@(_Z14distanceKernelPffi)
        /*0008*/ 	.word	0x00000018


	//----- nvinfo : EIATTR_FRAME_SIZE
	.align		4
.L_2:
        /*000c*/ 	.byte	0x04, 0x11
        /*000e*/ 	.short	(.L_4 - .L_3)
	.align		4
.L_3:
        /*0010*/ 	.word	index@($__internal_1_$__cuda_sm3x_div_rn_noftz_f32_slowpath)
        /*0014*/ 	.word	0x00000028


	//----- nvinfo : EIATTR_FRAME_SIZE
	.align		4
.L_4:
        /*0018*/ 	.byte	0x04, 0x11
        /*001a*/ 	.short	(.L_6 - .L_5)
	.align		4
.L_5:
        /*001c*/ 	.word	index@($__internal_0_$__cuda_sm20_sqrt_rn_f32_slowpath)
        /*0020*/ 	.word	0x00000028


	//----- nvinfo : EIATTR_FRAME_SIZE
	.align		4
.L_6:
        /*0024*/ 	.byte	0x04, 0x11
        /*0026*/ 	.short	(.L_8 - .L_7)
	.align		4
.L_7:
        /*0028*/ 	.word	index@(_Z14distanceKernelPffi)
        /*002c*/ 	.word	0x00000028


	//----- nvinfo : EIATTR_MIN_STACK_SIZE
	.align		4
.L_8:
        /*0030*/ 	.byte	0x04, 0x12
        /*0032*/ 	.short	(.L_10 - .L_9)
	.align		4
.L_9:
        /*0034*/ 	.word	index@(_Z14distanceKernelPffi)
        /*0038*/ 	.word	0x00000028
.L_10:


//--------------------- .nv.compat                --------------------------
	.section	.nv.compat,"",@"SHT_CUDA_COMPAT_INFO"
	.align	4
        /*0000*/ 	.byte	0x02, 0x09, 0x00, 0x00, 0x02, 0x02, 0x01, 0x00, 0x02, 0x05, 0x05, 0x00, 0x03, 0x07, 0x01, 0x01
        /*0010*/ 	.byte	0x02, 0x03, 0x00, 0x00, 0x02, 0x06, 0x01, 0x00, 0x04, 0x0b, 0x08, 0x00, 0x01, 0x00, 0x00, 0x00
        /*0020*/ 	.byte	0x00, 0x00, 0x00, 0x00


//--------------------- .nv.info._Z14distanceKernelPffi --------------------------
	.section	.nv.info._Z14distanceKernelPffi,"",@"SHT_CUDA_INFO"
	.sectionflags	@""
	.align	4


	//----- nvinfo : EIATTR_CUDA_API_VERSION
	.align		4
        /*0000*/ 	.byte	0x04, 0x37
        /*0002*/ 	.short	(.L_12 - .L_11)
.L_11:
        /*0004*/ 	.word	0x00000082


	//----- nvinfo : EIATTR_KPARAM_INFO
	.align		4
.L_12:
        /*0008*/ 	.byte	0x04, 0x17
        /*000a*/ 	.short	(.L_14 - .L_13)
.L_13:
        /*000c*/ 	.word	0x00000000
        /*0010*/ 	.short	0x0002
        /*0012*/ 	.short	0x000c
        /*0014*/ 	.byte	0x00, 0xf0, 0x11, 0x00


	//----- nvinfo : EIATTR_KPARAM_INFO
	.align		4
.L_14:
        /*0018*/ 	.byte	0x04, 0x17
        /*001a*/ 	.short	(.L_16 - .L_15)
.L_15:
        /*001c*/ 	.word	0x00000000
        /*0020*/ 	.short	0x0001
        /*0022*/ 	.short	0x0008
        /*0024*/ 	.byte	0x00, 0xf0, 0x11, 0x00


	//----- nvinfo : EIATTR_KPARAM_INFO
	.align		4
.L_16:
        /*0028*/ 	.byte	0x04, 0x17
        /*002a*/ 	.short	(.L_18 - .L_17)
.L_17:
        /*002c*/ 	.word	0x00000000
        /*0030*/ 	.short	0x0000
        /*0032*/ 	.short	0x0000
        /*0034*/ 	.byte	0x00, 0xf5, 0x21, 0x00


	//----- nvinfo : EIATTR_SPARSE_MMA_MASK
	.align		4
.L_18:
        /*0038*/ 	.byte	0x03, 0x50
        /*003a*/ 	.short	0x0000


	//----- nvinfo : EIATTR_MAXREG_COUNT
	.align		4
        /*003c*/ 	.byte	0x03, 0x1b
        /*003e*/ 	.short	0x00ff


	//----- nvinfo : EIATTR_EXTERNS
	.align		4
        /*0040*/ 	.byte	0x04, 0x0f
        /*0042*/ 	.short	(.L_20 - .L_19)


	//   ....[0]....
	.align		4
.L_19:
        /*0044*/ 	.word	index@(vprintf)


	//----- nvinfo : EIATTR_MERCURY_ISA_VERSION
	.align		4
.L_20:
        /*0048*/ 	.byte	0x03, 0x5f
        /*004a*/ 	.short	0x0101


	//----- nvinfo : EIATTR_VRC_CTA_INIT_COUNT
	.align		4
        /*004c*/ 	.byte	0x02, 0x4a
	.zero		1
	.zero		1


	//----- nvinfo : EIATTR_SYSCALL_OFFSETS
	.align		4
        /*0050*/ 	.byte	0x04, 0x46
        /*0052*/ 	.short	(.L_22 - .L_21)


	//   ....[0]....
.L_21:
        /*0054*/ 	.word	0x00000400


	//----- nvinfo : EIATTR_EXIT_INSTR_OFFSETS
	.align		4
.L_22:
        /*0058*/ 	.byte	0x04, 0x1c
        /*005a*/ 	.short	(.L_24 - .L_23)


	//   ....[0]....
.L_23:
        /*005c*/ 	.word	0x00000410


	//----- nvinfo : EIATTR_CRS_STACK_SIZE
	.align		4
.L_24:
        /*0060*/ 	.byte	0x04, 0x1e
        /*0062*/ 	.short	(.L_26 - .L_25)
.L_25:
        /*0064*/ 	.word	0x00000000


	//----- nvinfo : EIATTR_CBANK_PARAM_SIZE
	.align		4
.L_26:
        /*0068*/ 	.byte	0x03, 0x19
        /*006a*/ 	.short	0x0010


	//----- nvinfo : EIATTR_PARAM_CBANK
	.align		4
        /*006c*/ 	.byte	0x04, 0x0a
        /*006e*/ 	.short	(.L_28 - .L_27)
	.align		4
.L_27:
        /*0070*/ 	.word	index@(.nv.constant0._Z14distanceKernelPffi)
        /*0074*/ 	.short	0x0380
        /*0076*/ 	.short	0x0010


	//----- nvinfo : EIATTR_SW_WAR
	.align		4
.L_28:
        /*0078*/ 	.byte	0x04, 0x36
        /*007a*/ 	.short	(.L_30 - .L_29)
.L_29:
        /*007c*/ 	.word	0x00000008
.L_30:


//--------------------- .nv.callgraph             --------------------------
	.section	.nv.callgraph,"",@"SHT_CUDA_CALLGRAPH"
	.align	4
	.sectionentsize	8
	.align		4
        /*0000*/ 	.word	0x00000000
	.align		4
        /*0004*/ 	.word	0xffffffff
	.align		4
        /*0008*/ 	.word	index@(_Z14distanceKernelPffi)
	.align		4
        /*000c*/ 	.word	index@(vprintf)
	.align		4
        /*0010*/ 	.word	0x00000000
	.align		4
        /*0014*/ 	.word	0xfffffffe
	.align		4
        /*0018*/ 	.word	0x00000000
	.align		4
        /*001c*/ 	.word	0xfffffffd
	.align		4
        /*0020*/ 	.word	0x00000000
	.align		4
        /*0024*/ 	.word	0xfffffffc


//--------------------- .nv.constant4             --------------------------
	.section	.nv.constant4,"a",@progbits
	.align	8
	.align		8
.nv.constant4:
        /*0000*/ 	.dword	vprintf
	.align		8
        /*0008*/ 	.dword	$str


//--------------------- .text._Z14distanceKernelPffi --------------------------
	.section	.text._Z14distanceKernelPffi,"ax",@progbits
	.align	128
        .global         _Z14distanceKernelPffi
        .type           _Z14distanceKernelPffi,@function
        .size           _Z14distanceKernelPffi,(.L_x_21 - _Z14distanceKernelPffi)
        .other          _Z14distanceKernelPffi,@"STO_CUDA_ENTRY STV_DEFAULT"
_Z14distanceKernelPffi:
.text._Z14distanceKernelPffi:
[----:B------:R-:W0:Y:S01]  /*0000*/  LDC R1, c[0x0][0x37c] ;  /* 0x0000df00ff017b82 */ /* 0x000e220000000800 */
[----:B------:R-:W1:Y:S01]  /*0010*/  LDCU UR4, c[0x0][0x38c] ;  /* 0x00007180ff0477ac */ /* 0x000e620008000800 */
[----:B------:R-:W2:Y:S01]  /*0020*/  S2R R2, SR_CTAID.X ;  /* 0x0000000000027919 */ /* 0x000ea20000002500 */
[----:B0-----:R-:W-:Y:S01]  /*0030*/  VIADD R1, R1, 0xffffffd8 ;  /* 0xffffffd801017836 */ /* 0x001fe20000000000 */
[----:B------:R-:W-:Y:S01]  /*0040*/  BSSY.RECONVERGENT B0, `(.L_x_0) ;  /* 0x0000016000007945 */ /* 0x000fe20003800200 */
[----:B------:R-:W0:Y:S01]  /*0050*/  LDCU UR5, c[0x0][0x2fc] ;  /* 0x00005f80ff0577ac */ /* 0x000e220008000800 */
[----:B------:R-:W2:Y:S01]  /*0060*/  S2R R3, SR_TID.X ;  /* 0x0000000000037919 */ /* 0x000ea20000002100 */
[----:B------:R-:W2:Y:S01]  /*0070*/  LDCU UR6, c[0x0][0x360] ;  /* 0x00006c00ff0677ac */ /* 0x000ea20008000800 */
[----:B-1----:R-:W-:-:S06]  /*0080*/  UIADD3 UR4, UPT, UPT, UR4, -0x1, URZ ;  /* 0xffffffff04047890 */ /* 0x002fcc000fffe0ff */
[----:B------:R-:W-:-:S04]  /*0090*/  I2FP.F32.S32 R5, UR4 ;  /* 0x0000000400057c45 */ /* 0x000fc80008201400 */
[----:B------:R-:W1:Y:S01]  /*00a0*/  MUFU.RCP R6, R5 ;  /* 0x0000000500067308 */ /* 0x000e620000001000 */
[----:B------:R-:W3:Y:S01]  /*00b0*/  LDCU UR4, c[0x0][0x2f8] ;  /* 0x00005f00ff0477ac */ /* 0x000ee20008000800 */
[----:B--2---:R-:W-:-:S05]  /*00c0*/  IMAD R0, R2, UR6, R3 ;  /* 0x0000000602007c24 */ /* 0x004fca000f8e0203 */
[----:B------:R-:W-:Y:S01]  /*00d0*/  I2FP.F32.S32 R4, R0 ;  /* 0x0000000000047245 */ /* 0x000fe20000201400 */
[----:B-1----:R-:W-:-:S03]  /*00e0*/  FFMA R7, -R5, R6, 1 ;  /* 0x3f80000005077423 */ /* 0x002fc60000000106 */
[----:B------:R-:W1:Y:S01]  /*00f0*/  FCHK P0, R4, R5 ;  /* 0x0000000504007302 */ /* 0x000e620000000000 */
[----:B------:R-:W-:Y:S01]  /*0100*/  FFMA R9, R6, R7, R6 ;  /* 0x0000000706097223 */ /* 0x000fe20000000006 */
[----:B---3--:R-:W-:-:S03]  /*0110*/  IADD3 R6, P1, PT, R1, UR4, RZ ;  /* 0x0000000401067c10 */ /* 0x008fc6000ff3e0ff */
[----:B------:R-:W-:Y:S02]  /*0120*/  FFMA R12, R4, R9, RZ ;  /* 0x00000009040c7223 */ /* 0x000fe400000000ff */
[----:B0-----:R-:W-:Y:S02]  /*0130*/  IMAD.X R7, RZ, RZ, UR5, P1 ;  /* 0x00000005ff077e24 */ /* 0x001fe400088e06ff */
[----:B------:R-:W-:-:S04]  /*0140*/  FFMA R8, -R5, R12, R4 ;  /* 0x0000000c05087223 */ /* 0x000fc80000000104 */
[----:B------:R-:W-:Y:S01]  /*0150*/  FFMA R12, R9, R8, R12 ;  /* 0x00000008090c7223 */ /* 0x000fe2000000000c */
[----:B-1----:R-:W-:Y:S06]  /*0160*/  @!P0 BRA `(.L_x_1) ;  /* 0x00000000000c8947 */ /* 0x002fec0003800000 */
[----:B------:R-:W-:-:S07]  /*0170*/  MOV R8, 0x190 ;  /* 0x0000019000087802 */ /* 0x000fce0000000f00 */
[----:B------:R-:W-:Y:S05]  /*0180*/  CALL.REL.NOINC `($__internal_1_$__cuda_sm3x_div_rn_noftz_f32_slowpath) ;  /* 0x0000000400007944 */ /* 0x000fea0003c00000 */
[----:B------:R-:W-:-:S07]  /*0190*/  IMAD.MOV.U32 R12, RZ, RZ, R4 ;  /* 0x000000ffff0c7224 */ /* 0x000fce00078e0004 */
.L_x_1:
[----:B------:R-:W-:Y:S05]  /*01a0*/  BSYNC.RECONVERGENT B0 ;  /* 0x0000000000007941 */ /* 0x000fea0003800200 */
.L_x_0:
[----:B------:R-:W0:Y:S01]  /*01b0*/  LDCU UR4, c[0x0][0x388] ;  /* 0x00007100ff0477ac */ /* 0x000e220008000800 */
[----:B------:R-:W-:Y:S01]  /*01c0*/  BSSY.RECONVERGENT B0, `(.L_x_2) ;  /* 0x0000011000007945 */ /* 0x000fe20003800200 */
[----:B0-----:R-:W-:Y:S01]  /*01d0*/  FADD R4, -R12, UR4 ;  /* 0x000000040c047e21 */ /* 0x001fe20008000100 */
[----:B------:R-:W0:Y:S03]  /*01e0*/  LDCU.64 UR4, c[0x0][0x358] ;  /* 0x00006b00ff0477ac */ /* 0x000e260008000a00 */
[----:B------:R-:W-:-:S04]  /*01f0*/  FMUL R5, R4, R4 ;  /* 0x0000000404057220 */ /* 0x000fc80000400000 */
[----:B------:R-:W-:Y:S01]  /*0200*/  VIADD R8, R5, 0xf3000000 ;  /* 0xf300000005087836 */ /* 0x000fe20000000000 */
[----:B------:R1:W2:Y:S04]  /*0210*/  MUFU.RSQ R4, R5 ;  /* 0x0000000500047308 */ /* 0x0002a80000001400 */
[----:B------:R-:W-:-:S13]  /*0220*/  ISETP.GT.U32.AND P0, PT, R8, 0x727fffff, PT ;  /* 0x727fffff0800780c */ /* 0x000fda0003f04070 */
[----:B012---:R-:W-:Y:S05]  /*0230*/  @!P0 BRA `(.L_x_3) ;  /* 0x0000000000148947 */ /* 0x007fea0003800000 */
[----:B------:R-:W-:Y:S01]  /*0240*/  BSSY.RECONVERGENT B1, `(.L_x_4) ;  /* 0x0000003000017945 */ /* 0x000fe20003800200 */
[----:B------:R-:W-:-:S07]  /*0250*/  MOV R13, 0x270 ;  /* 0x00000270000d7802 */ /* 0x000fce0000000f00 */
[----:B------:R-:W-:Y:S05]  /*0260*/  CALL.REL.NOINC `($__internal_0_$__cuda_sm20_sqrt_rn_f32_slowpath) ;  /* 0x00000000006c7944 */ /* 0x000fea0003c00000 */
[----:B------:R-:W-:Y:S05]  /*0270*/  BSYNC.RECONVERGENT B1 ;  /* 0x0000000000017941 */ /* 0x000fea0003800200 */
.L_x_4:
[----:B------:R-:W-:Y:S05]  /*0280*/  BRA `(.L_x_5) ;  /* 0x0000000000107947 */ /* 0x000fea0003800000 */
.L_x_3:
[----:B------:R-:W-:Y:S01]  /*0290*/  FMUL.FTZ R8, R5, R4 ;  /* 0x0000000405087220 */ /* 0x000fe20000410000 */
[----:B------:R-:W-:-:S03]  /*02a0*/  FMUL.FTZ R4, R4, 0.5 ;  /* 0x3f00000004047820 */ /* 0x000fc60000410000 */
[----:B------:R-:W-:-:S04]  /*02b0*/  FFMA R5, -R8, R8, R5 ;  /* 0x0000000808057223 */ /* 0x000fc80000000105 */
[----:B------:R-:W-:-:S07]  /*02c0*/  FFMA R8, R5, R4, R8 ;  /* 0x0000000405087223 */ /* 0x000fce0000000008 */
.L_x_5:
[----:B------:R-:W-:Y:S05]  /*02d0*/  BSYNC.RECONVERGENT B0 ;  /* 0x0000000000007941 */ /* 0x000fea0003800200 */
.L_x_2:
[----:B------:R-:W0:Y:S01]  /*02e0*/  LDCU UR6, c[0x0][0x388] ;  /* 0x00007100ff0677ac */ /* 0x000e220008000800 */
[----:B------:R-:W1:Y:S01]  /*02f0*/  LDC.64 R10, c[0x0][0x380] ;  /* 0x0000e000ff0a7b82 */ /* 0x000e620000000a00 */
[----:B------:R-:W2:Y:S01]  /*0300*/  F2F.F64.F32 R12, R12 ;  /* 0x0000000c000c7310 */ /* 0x000ea20000201800 */
[----:B------:R-:W-:Y:S01]  /*0310*/  MOV R9, 0x0 ;  /* 0x0000000000097802 */ /* 0x000fe20000000f00 */
[----:B------:R3:W-:Y:S04]  /*0320*/  STL.64 [R1], R2 ;  /* 0x0000000201007387 */ /* 0x0007e80000100a00 */
[----:B------:R3:W-:Y:S01]  /*0330*/  STL [R1+0x8], R0 ;  /* 0x0000080001007387 */ /* 0x0007e20000100800 */
[----:B------:R3:W4:Y:S01]  /*0340*/  LDC.64 R18, c[0x4][R9] ;  /* 0x0100000009127b82 */ /* 0x0007220000000a00 */
[----:B------:R-:W5:Y:S02]  /*0350*/  F2F.F64.F32 R16, R8 ;  /* 0x0000000800107310 */ /* 0x000f640000201800 */
[----:B--2---:R3:W-:Y:S06]  /*0360*/  STL.64 [R1+0x10], R12 ;  /* 0x0000100c01007387 */ /* 0x0047ec0000100a00 */
[----:B0-----:R-:W0:Y:S01]  /*0370*/  F2F.F64.F32 R14, UR6 ;  /* 0x00000006000e7d10 */ /* 0x001e220008201800 */
[----:B------:R-:W2:Y:S01]  /*0380*/  LDCU.64 UR6, c[0x4][0x8] ;  /* 0x01000100ff0677ac */ /* 0x000ea20008000a00 */
[----:B-1----:R-:W-:Y:S01]  /*0390*/  IMAD.WIDE R10, R0, 0x4, R10 ;  /* 0x00000004000a7825 */ /* 0x002fe200078e020a */
[----:B-----5:R3:W-:Y:S04]  /*03a0*/  STL.64 [R1+0x20], R16 ;  /* 0x0000201001007387 */ /* 0x0207e80000100a00 */
[----:B------:R3:W-:Y:S04]  /*03b0*/  STG.E desc[UR4][R10.64], R8 ;  /* 0x000000080a007986 */ /* 0x0007e8000c101904 */
[----:B0-----:R3:W-:Y:S01]  /*03c0*/  STL.64 [R1+0x18], R14 ;  /* 0x0000180e01007387 */ /* 0x0017e20000100a00 */
[----:B--2---:R-:W-:-:S02]  /*03d0*/  IMAD.U32 R4, RZ, RZ, UR6 ;  /* 0x00000006ff047e24 */ /* 0x004fc4000f8e00ff */
[----:B----4-:R-:W-:-:S07]  /*03e0*/  IMAD.U32 R5, RZ, RZ, UR7 ;  /* 0x00000007ff057e24 */ /* 0x010fce000f8e00ff */
[----:B------:R-:W-:-:S07]  /*03f0*/  LEPC R20, `(.L_x_6) ;  /* 0x000000001014794e */ /* 0x000fce0000000000 */
[----:B---3--:R-:W-:Y:S05]  /*0400*/  CALL.ABS.NOINC R18 ;  /* 0x0000000012007343 */ /* 0x008fea0003c00000 */
.L_x_6:
[----:B------:R-:W-:Y:S05]  /*0410*/  EXIT ;  /* 0x000000000000794d */ /* 0x000fea0003800000 */
        .weak           $__internal_0_$__cuda_sm20_sqrt_rn_f32_slowpath
        .type           $__internal_0_$__cuda_sm20_sqrt_rn_f32_slowpath,@function
        .size           $__internal_0_$__cuda_sm20_sqrt_rn_f32_slowpath,($__internal_1_$__cuda_sm3x_div_rn_noftz_f32_slowpath - $__internal_0_$__cuda_sm20_sqrt_rn_f32_slowpath)
$__internal_0_$__cuda_sm20_sqrt_rn_f32_slowpath:
[----:B------:R-:W-:-:S13]  /*0420*/  LOP3.LUT P0, RZ, R5, 0x7fffffff, RZ, 0xc0, !PT ;  /* 0x7fffffff05ff7812 */ /* 0x000fda000780c0ff */
[----:B------:R-:W-:Y:S05]  /*0430*/  @!P0 BRA `(.L_x_7) ;  /* 0x0000000000448947 */ /* 0x000fea0003800000 */
[----:B------:R-:W-:Y:S01]  /*0440*/  FSETP.GEU.FTZ.AND P0, PT, R5, RZ, PT ;  /* 0x000000ff0500720b */ /* 0x000fe20003f1e000 */
[----:B------:R-:W-:-:S12]  /*0450*/  IMAD.MOV.U32 R4, RZ, RZ, R5 ;  /* 0x000000ffff047224 */ /* 0x000fd800078e0005 */
[----:B------:R-:W-:Y:S01]  /*0460*/  @!P0 MOV R5, 0x7fffffff ;  /* 0x7fffffff00058802 */ /* 0x000fe20000000f00 */
[----:B------:R-:W-:Y:S06]  /*0470*/  @!P0 BRA `(.L_x_7) ;  /* 0x0000000000348947 */ /* 0x000fec0003800000 */
[----:B------:R-:W-:-:S13]  /*0480*/  FSETP.GTU.FTZ.AND P0, PT, |R4|, +INF , PT ;  /* 0x7f8000000400780b */ /* 0x000fda0003f1c200 */
[----:B------:R-:W-:Y:S01]  /*0490*/  @P0 FADD.FTZ R5, R4, 1 ;  /* 0x3f80000004050421 */ /* 0x000fe20000010000 */
[----:B------:R-:W-:Y:S06]  /*04a0*/  @P0 BRA `(.L_x_7) ;  /* 0x0000000000280947 */ /* 0x000fec0003800000 */
[----:B------:R-:W-:-:S13]  /*04b0*/  FSETP.NEU.FTZ.AND P0, PT, |R4|, +INF , PT ;  /* 0x7f8000000400780b */ /* 0x000fda0003f1d200 */
[----:B------:R-:W-:-:S04]  /*04c0*/  @P0 FFMA R8, R4, 1.84467440737095516160e+19, RZ ;  /* 0x5f80000004080823 */ /* 0x000fc800000000ff */
[----:B------:R-:W0:Y:S02]  /*04d0*/  @P0 MUFU.RSQ R5, R8 ;  /* 0x0000000800050308 */ /* 0x000e240000001400 */
[----:B0-----:R-:W-:Y:S01]  /*04e0*/  @P0 FMUL.FTZ R9, R8, R5 ;  /* 0x0000000508090220 */ /* 0x001fe20000410000 */
[----:B------:R-:W-:Y:S01]  /*04f0*/  @P0 FMUL.FTZ R11, R5, 0.5 ;  /* 0x3f000000050b0820 */ /* 0x000fe20000410000 */
[----:B------:R-:W-:Y:S02]  /*0500*/  @!P0 IMAD.MOV.U32 R5, RZ, RZ, R4 ;  /* 0x000000ffff058224 */ /* 0x000fe400078e0004 */
[----:B------:R-:W-:-:S04]  /*0510*/  @P0 FADD.FTZ R10, -R9, -RZ ;  /* 0x800000ff090a0221 */ /* 0x000fc80000010100 */
[----:B------:R-:W-:-:S04]  /*0520*/  @P0 FFMA R10, R9, R10, R8 ;  /* 0x0000000a090a0223 */ /* 0x000fc80000000008 */
[----:B------:R-:W-:-:S04]  /*0530*/  @P0 FFMA R10, R10, R11, R9 ;  /* 0x0000000b0a0a0223 */ /* 0x000fc80000000009 */
[----:B------:R-:W-:-:S07]  /*0540*/  @P0 FMUL.FTZ R5, R10, 2.3283064365386962891e-10 ;  /* 0x2f8000000a050820 */ /* 0x000fce0000410000 */
.L_x_7:
[----:B------:R-:W-:Y:S02]  /*0550*/  IMAD.MOV.U32 R8, RZ, RZ, R5 ;  /* 0x000000ffff087224 */ /* 0x000fe400078e0005 */
[----:B------:R-:W-:Y:S02]  /*0560*/  IMAD.MOV.U32 R4, RZ, RZ, R13 ;  /* 0x000000ffff047224 */ /* 0x000fe400078e000d */
[----:B------:R-:W-:-:S04]  /*0570*/  IMAD.MOV.U32 R5, RZ, RZ, 0x0 ;  /* 0x00000000ff057424 */ /* 0x000fc800078e00ff */
[----:B------:R-:W-:Y:S05]  /*0580*/  RET.REL.NODEC R4 `(_Z14distanceKernelPffi) ;  /* 0xfffffff8049c7950 */ /* 0x000fea0003c3ffff */
        .weak           $__internal_1_$__cuda_sm3x_div_rn_noftz_f32_slowpath
        .type           $__internal_1_$__cuda_sm3x_div_rn_noftz_f32_slowpath,@function
        .size           $__internal_1_$__cuda_sm3x_div_rn_noftz_f32_slowpath,(.L_x_21 - $__internal_1_$__cuda_sm3x_div_rn_noftz_f32_slowpath)
$__internal_1_$__cuda_sm3x_div_rn_noftz_f32_slowpath:
[--C-:B------:R-:W-:Y:S01]  /*0590*/  SHF.R.U32.HI R10, RZ, 0x17, R5.reuse ;  /* 0x00000017ff0a7819 */ /* 0x100fe20000011605 */
[----:B------:R-:W-:Y:S01]  /*05a0*/  BSSY.RECONVERGENT B1, `(.L_x_8) ;  /* 0x0000064000017945 */ /* 0x000fe20003800200 */
[--C-:B------:R-:W-:Y:S01]  /*05b0*/  SHF.R.U32.HI R9, RZ, 0x17, R4.reuse ;  /* 0x00000017ff097819 */ /* 0x100fe20000011604 */
[----:B------:R-:W-:Y:S01]  /*05c0*/  IMAD.MOV.U32 R12, RZ, RZ, R4 ;  /* 0x000000ffff0c7224 */ /* 0x000fe200078e0004 */
[----:B------:R-:W-:Y:S01]  /*05d0*/  LOP3.LUT R10, R10, 0xff, RZ, 0xc0, !PT ;  /* 0x000000ff0a0a7812 */ /* 0x000fe200078ec0ff */
[----:B------:R-:W-:Y:S01]  /*05e0*/  IMAD.MOV.U32 R13, RZ, RZ, R5 ;  /* 0x000000ffff0d7224 */ /* 0x000fe200078e0005 */
[----:B------:R-:W-:-:S03]  /*05f0*/  LOP3.LUT R11, R9, 0xff, RZ, 0xc0, !PT ;  /* 0x000000ff090b7812 */ /* 0x000fc600078ec0ff */
[----:B------:R-:W-:Y:S01]  /*0600*/  VIADD R15, R10, 0xffffffff ;  /* 0xffffffff0a0f7836 */ /* 0x000fe20000000000 */
[----:B------:R-:W-:-:S04]  /*0610*/  IADD3 R14, PT, PT, R11, -0x1, RZ ;  /* 0xffffffff0b0e7810 */ /* 0x000fc80007ffe0ff */
[----:B------:R-:W-:-:S04]  /*0620*/  ISETP.GT.U32.AND P0, PT, R15, 0xfd, PT ;  /* 0x000000fd0f00780c */ /* 0x000fc80003f04070 */
[----:B------:R-:W-:-:S13]  /*0630*/  ISETP.GT.U32.OR P0, PT, R14, 0xfd, P0 ;  /* 0x000000fd0e00780c */ /* 0x000fda0000704470 */
[----:B------:R-:W-:Y:S01]  /*0640*/  @!P0 IMAD.MOV.U32 R9, RZ, RZ, RZ ;  /* 0x000000ffff098224 */ /* 0x000fe200078e00ff */
[----:B------:R-:W-:Y:S06]  /*0650*/  @!P0 BRA `(.L_x_9) ;  /* 0x00000000005c8947 */ /* 0x000fec0003800000 */
[----:B------:R-:W-:Y:S02]  /*0660*/  FSETP.GTU.FTZ.AND P0, PT, |R4|, +INF , PT ;  /* 0x7f8000000400780b */ /* 0x000fe40003f1c200 */
[----:B------:R-:W-:-:S04]  /*0670*/  FSETP.GTU.FTZ.AND P1, PT, |R5|, +INF , PT ;  /* 0x7f8000000500780b */ /* 0x000fc80003f3c200 */
[----:B------:R-:W-:-:S13]  /*0680*/  PLOP3.LUT P0, PT, P0, P1, PT, 0xf8, 0x8f ;  /* 0x00000000008f781c */ /* 0x000fda0000703f70 */
[----:B------:R-:W-:Y:S05]  /*0690*/  @P0 BRA `(.L_x_10) ;  /* 0x00000004004c0947 */ /* 0x000fea0003800000 */
[----:B------:R-:W-:-:S13]  /*06a0*/  LOP3.LUT P0, RZ, R13, 0x7fffffff, R12, 0xc8, !PT ;  /* 0x7fffffff0dff7812 */ /* 0x000fda000780c80c */
[----:B------:R-:W-:Y:S05]  /*06b0*/  @!P0 BRA `(.L_x_11) ;  /* 0x00000004003c8947 */ /* 0x000fea0003800000 */
[C---:B------:R-:W-:Y:S02]  /*06c0*/  FSETP.NEU.FTZ.AND P2, PT, |R4|.reuse, +INF , PT ;  /* 0x7f8000000400780b */ /* 0x040fe40003f5d200 */
[----:B------:R-:W-:Y:S02]  /*06d0*/  FSETP.NEU.FTZ.AND P1, PT, |R5|, +INF , PT ;  /* 0x7f8000000500780b */ /* 0x000fe40003f3d200 */
[----:B------:R-:W-:-:S11]  /*06e0*/  FSETP.NEU.FTZ.AND P0, PT, |R4|, +INF , PT ;  /* 0x7f8000000400780b */ /* 0x000fd60003f1d200 */
[----:B------:R-:W-:Y:S05]  /*06f0*/  @!P1 BRA !P2, `(.L_x_11) ;  /* 0x00000004002c9947 */ /* 0x000fea0005000000 */
[----:B------:R-:W-:-:S04]  /*0700*/  LOP3.LUT P2, RZ, R12, 0x7fffffff, RZ, 0xc0, !PT ;  /* 0x7fffffff0cff7812 */ /* 0x000fc8000784c0ff */
[----:B------:R-:W-:-:S13]  /*0710*/  PLOP3.LUT P1, PT, P1, P2, PT, 0x2f, 0xf2 ;  /* 0x0000000000f2781c */ /* 0x000fda0000f24577 */
[----:B------:R-:W-:Y:S05]  /*0720*/  @P1 BRA `(.L_x_12) ;  /* 0x0000000400181947 */ /* 0x000fea0003800000 */
[----:B------:R-:W-:-:S04]  /*0730*/  LOP3.LUT P1, RZ, R13, 0x7fffffff, RZ, 0xc0, !PT ;  /* 0x7fffffff0dff7812 */ /* 0x000fc8000782c0ff */
[----:B------:R-:W-:-:S13]  /*0740*/  PLOP3.LUT P0, PT, P0, P1, PT, 0x2f, 0xf2 ;  /* 0x0000000000f2781c */ /* 0x000fda0000702577 */
[----:B------:R-:W-:Y:S05]  /*0750*/  @P0 BRA `(.L_x_13) ;  /* 0x0000000400000947 */ /* 0x000fea0003800000 */
[----:B------:R-:W-:Y:S02]  /*0760*/  ISETP.GE.AND P0, PT, R14, RZ, PT ;  /* 0x000000ff0e00720c */ /* 0x000fe40003f06270 */
[----:B------:R-:W-:-:S11]  /*0770*/  ISETP.GE.AND P1, PT, R15, RZ, PT ;  /* 0x000000ff0f00720c */ /* 0x000fd60003f26270 */
[----:B------:R-:W-:Y:S02]  /*0780*/  @P0 IMAD.MOV.U32 R9, RZ, RZ, RZ ;  /* 0x000000ffff090224 */ /* 0x000fe400078e00ff */
[----:B------:R-:W-:Y:S01]  /*0790*/  @!P0 FFMA R12, R4, 1.84467440737095516160e+19, RZ ;  /* 0x5f800000040c8823 */ /* 0x000fe200000000ff */
[----:B------:R-:W-:Y:S02]  /*07a0*/  @!P0 IMAD.MOV.U32 R9, RZ, RZ, -0x40 ;  /* 0xffffffc0ff098424 */ /* 0x000fe400078e00ff */
[----:B------:R-:W-:-:S03]  /*07b0*/  @!P1 FFMA R13, R5, 1.84467440737095516160e+19, RZ ;  /* 0x5f800000050d9823 */ /* 0x000fc600000000ff */
[----:B------:R-:W-:-:S07]  /*07c0*/  @!P1 IADD3 R9, PT, PT, R9, 0x40, RZ ;  /* 0x0000004009099810 */ /* 0x000fce0007ffe0ff */
.L_x_9:
[----:B------:R-:W-:Y:S01]  /*07d0*/  LEA R4, R10, 0xc0800000, 0x17 ;  /* 0xc08000000a047811 */ /* 0x000fe200078eb8ff */
[----:B------:R-:W-:Y:S01]  /*07e0*/  VIADD R11, R11, 0xffffff81 ;  /* 0xffffff810b0b7836 */ /* 0x000fe20000000000 */
[----:B------:R-:W-:Y:S03]  /*07f0*/  BSSY.RECONVERGENT B2, `(.L_x_14) ;  /* 0x0000035000027945 */ /* 0x000fe60003800200 */
[----:B------:R-:W-:Y:S01]  /*0800*/  IMAD.IADD R13, R13, 0x1, -R4 ;  /* 0x000000010d0d7824 */ /* 0x000fe200078e0a04 */
[C---:B------:R-:W-:Y:S01]  /*0810*/  IADD3 R10, PT, PT, R11.reuse, 0x7f, -R10 ;  /* 0x0000007f0b0a7810 */ /* 0x040fe20007ffe80a */
[----:B------:R-:W-:Y:S02]  /*0820*/  IMAD R4, R11, -0x800000, R12 ;  /* 0xff8000000b047824 */ /* 0x000fe400078e020c */
[----:B------:R-:W0:Y:S01]  /*0830*/  MUFU.RCP R5, R13 ;  /* 0x0000000d00057308 */ /* 0x000e220000001000 */
[----:B------:R-:W-:Y:S01]  /*0840*/  FADD.FTZ R15, -R13, -RZ ;  /* 0x800000ff0d0f7221 */ /* 0x000fe20000010100 */
[----:B------:R-:W-:-:S03]  /*0850*/  IMAD.IADD R10, R10, 0x1, R9 ;  /* 0x000000010a0a7824 */ /* 0x000fc600078e0209 */
[----:B0-----:R-:W-:-:S04]  /*0860*/  FFMA R14, R5, R15, 1 ;  /* 0x3f800000050e7423 */ /* 0x001fc8000000000f */
[----:B------:R-:W-:-:S04]  /*0870*/  FFMA R14, R5, R14, R5 ;  /* 0x0000000e050e7223 */ /* 0x000fc80000000005 */
[----:B------:R-:W-:-:S04]  /*0880*/  FFMA R5, R4, R14, RZ ;  /* 0x0000000e04057223 */ /* 0x000fc800000000ff */
[----:B------:R-:W-:-:S04]  /*0890*/  FFMA R12, R15, R5, R4 ;  /* 0x000000050f0c7223 */ /* 0x000fc80000000004 */
[----:B------:R-:W-:-:S04]  /*08a0*/  FFMA R17, R14, R12, R5 ;  /* 0x0000000c0e117223 */ /* 0x000fc80000000005 */
[----:B------:R-:W-:-:S04]  /*08b0*/  FFMA R12, R15, R17, R4 ;  /* 0x000000110f0c7223 */ /* 0x000fc80000000004 */
[----:B------:R-:W-:-:S05]  /*08c0*/  FFMA R4, R14, R12, R17 ;  /* 0x0000000c0e047223 */ /* 0x000fca0000000011 */
[----:B------:R-:W-:-:S04]  /*08d0*/  SHF.R.U32.HI R5, RZ, 0x17, R4 ;  /* 0x00000017ff057819 */ /* 0x000fc80000011604 */
[----:B------:R-:W-:-:S05]  /*08e0*/  LOP3.LUT R5, R5, 0xff, RZ, 0xc0, !PT ;  /* 0x000000ff05057812 */ /* 0x000fca00078ec0ff */
[----:B------:R-:W-:-:S04]  /*08f0*/  IMAD.IADD R11, R5, 0x1, R10 ;  /* 0x00000001050b7824 */ /* 0x000fc800078e020a */
[----:B------:R-:W-:-:S05]  /*0900*/  VIADD R5, R11, 0xffffffff ;  /* 0xffffffff0b057836 */ /* 0x000fca0000000000 */
[----:B------:R-:W-:-:S13]  /*0910*/  ISETP.GE.U32.AND P0, PT, R5, 0xfe, PT ;  /* 0x000000fe0500780c */ /* 0x000fda0003f06070 */
[----:B------:R-:W-:Y:S05]  /*0920*/  @!P0 BRA `(.L_x_15) ;  /* 0x0000000000808947 */ /* 0x000fea0003800000 */
[----:B------:R-:W-:-:S13]  /*0930*/  ISETP.GT.AND P0, PT, R11, 0xfe, PT ;  /* 0x000000fe0b00780c */ /* 0x000fda0003f04270 */
[----:B------:R-:W-:Y:S05]  /*0940*/  @P0 BRA `(.L_x_16) ;  /* 0x00000000006c0947 */ /* 0x000fea0003800000 */
[----:B------:R-:W-:-:S13]  /*0950*/  ISETP.GE.AND P0, PT, R11, 0x1, PT ;  /* 0x000000010b00780c */ /* 0x000fda0003f06270 */
[----:B------:R-:W-:Y:S05]  /*0960*/  @P0 BRA `(.L_x_17) ;  /* 0x0000000000740947 */ /* 0x000fea0003800000 */
[----:B------:R-:W-:Y:S02]  /*0970*/  ISETP.GE.AND P0, PT, R11, -0x18, PT ;  /* 0xffffffe80b00780c */ /* 0x000fe40003f06270 */
[----:B------:R-:W-:-:S11]  /*0980*/  LOP3.LUT R4, R4, 0x80000000, RZ, 0xc0, !PT ;  /* 0x8000000004047812 */ /* 0x000fd600078ec0ff */
[----:B------:R-:W-:Y:S05]  /*0990*/  @!P0 BRA `(.L_x_17) ;  /* 0x0000000000688947 */ /* 0x000fea0003800000 */
[CCC-:B------:R-:W-:Y:S01]  /*09a0*/  FFMA.RZ R5, R14.reuse, R12.reuse, R17.reuse ;  /* 0x0000000c0e057223 */ /* 0x1c0fe2000000c011 */
[CCC-:B------:R-:W-:Y:S01]  /*09b0*/  FFMA.RM R10, R14.reuse, R12.reuse, R17.reuse ;  /* 0x0000000c0e0a7223 */ /* 0x1c0fe20000004011 */
[C---:B------:R-:W-:Y:S02]  /*09c0*/  ISETP.NE.AND P2, PT, R11.reuse, RZ, PT ;  /* 0x000000ff0b00720c */ /* 0x040fe40003f45270 */
[----:B------:R-:W-:Y:S02]  /*09d0*/  ISETP.NE.AND P1, PT, R11, RZ, PT ;  /* 0x000000ff0b00720c */ /* 0x000fe40003f25270 */
[----:B------:R-:W-:Y:S01]  /*09e0*/  LOP3.LUT R9, R5, 0x7fffff, RZ, 0xc0, !PT ;  /* 0x007fffff05097812 */ /* 0x000fe200078ec0ff */
[----:B------:R-:W-:Y:S01]  /*09f0*/  FFMA.RP R5, R14, R12, R17 ;  /* 0x0000000c0e057223 */ /* 0x000fe20000008011 */
[----:B------:R-:W-:Y:S01]  /*0a00*/  IADD3 R12, PT, PT, R11, 0x20, RZ ;  /* 0x000000200b0c7810 */ /* 0x000fe20007ffe0ff */
[----:B------:R-:W-:Y:S01]  /*0a10*/  IMAD.MOV R11, RZ, RZ, -R11 ;  /* 0x000000ffff0b7224 */ /* 0x000fe200078e0a0b */
[----:B------:R-:W-:-:S02]  /*0a20*/  LOP3.LUT R9, R9, 0x800000, RZ, 0xfc, !PT ;  /* 0x0080000009097812 */ /* 0x000fc400078efcff */
[----:B------:R-:W-:Y:S02]  /*0a30*/  FSETP.NEU.FTZ.AND P0, PT, R5, R10, PT ;  /* 0x0000000a0500720b */ /* 0x000fe40003f1d000 */
[----:B------:R-:W-:Y:S02]  /*0a40*/  SHF.L.U32 R12, R9, R12, RZ ;  /* 0x0000000c090c7219 */ /* 0x000fe400000006ff */
[----:B------:R-:W-:Y:S02]  /*0a50*/  SEL R10, R11, RZ, P2 ;  /* 0x000000ff0b0a7207 */ /* 0x000fe40001000000 */
[----:B------:R-:W-:Y:S02]  /*0a60*/  ISETP.NE.AND P1, PT, R12, RZ, P1 ;  /* 0x000000ff0c00720c */ /* 0x000fe40000f25270 */
[----:B------:R-:W-:Y:S02]  /*0a70*/  SHF.R.U32.HI R10, RZ, R10, R9 ;  /* 0x0000000aff0a7219 */ /* 0x000fe40000011609 */
[----:B------:R-:W-:-:S02]  /*0a80*/  PLOP3.LUT P0, PT, P0, P1, PT, 0xf8, 0x8f ;  /* 0x00000000008f781c */ /* 0x000fc40000703f70 */
[----:B------:R-:W-:Y:S02]  /*0a90*/  SHF.R.U32.HI R12, RZ, 0x1, R10 ;  /* 0x00000001ff0c7819 */ /* 0x000fe4000001160a */
[----:B------:R-:W-:-:S04]  /*0aa0*/  SEL R5, RZ, 0x1, !P0 ;  /* 0x00000001ff057807 */ /* 0x000fc80004000000 */
[----:B------:R-:W-:-:S04]  /*0ab0*/  LOP3.LUT R5, R5, 0x1, R12, 0xf8, !PT ;  /* 0x0000000105057812 */ /* 0x000fc800078ef80c */
[----:B------:R-:W-:-:S05]  /*0ac0*/  LOP3.LUT R5, R5, R10, RZ, 0xc0, !PT ;  /* 0x0000000a05057212 */ /* 0x000fca00078ec0ff */
[----:B------:R-:W-:-:S05]  /*0ad0*/  IMAD.IADD R5, R12, 0x1, R5 ;  /* 0x000000010c057824 */ /* 0x000fca00078e0205 */
[----:B------:R-:W-:Y:S01]  /*0ae0*/  LOP3.LUT R4, R5, R4, RZ, 0xfc, !PT ;  /* 0x0000000405047212 */ /* 0x000fe200078efcff */
[----:B------:R-:W-:Y:S06]  /*0af0*/  BRA `(.L_x_17) ;  /* 0x0000000000107947 */ /* 0x000fec0003800000 */
.L_x_16:
[----:B------:R-:W-:-:S04]  /*0b00*/  LOP3.LUT R4, R4, 0x80000000, RZ, 0xc0, !PT ;  /* 0x8000000004047812 */ /* 0x000fc800078ec0ff */
[----:B------:R-:W-:Y:S01]  /*0b10*/  LOP3.LUT R4, R4, 0x7f800000, RZ, 0xfc, !PT ;  /* 0x7f80000004047812 */ /* 0x000fe200078efcff */
[----:B------:R-:W-:Y:S06]  /*0b20*/  BRA `(.L_x_17) ;  /* 0x0000000000047947 */ /* 0x000fec0003800000 */
.L_x_15:
[----:B------:R-:W-:-:S07]  /*0b30*/  IMAD R4, R10, 0x800000, R4 ;  /* 0x008000000a047824 */ /* 0x000fce00078e0204 */
.L_x_17:
[----:B------:R-:W-:Y:S05]  /*0b40*/  BSYNC.RECONVERGENT B2 ;  /* 0x0000000000027941 */ /* 0x000fea0003800200 */
.L_x_14:
[----:B------:R-:W-:Y:S05]  /*0b50*/  BRA `(.L_x_18) ;  /* 0x0000000000207947 */ /* 0x000fea0003800000 */
.L_x_13:
[----:B------:R-:W-:-:S04]  /*0b60*/  LOP3.LUT R4, R13, 0x80000000, R12, 0x48, !PT ;  /* 0x800000000d047812 */ /* 0x000fc800078e480c */
[----:B------:R-:W-:Y:S01]  /*0b70*/  LOP3.LUT R4, R4, 0x7f800000, RZ, 0xfc, !PT ;  /* 0x7f80000004047812 */ /* 0x000fe200078efcff */
[----:B------:R-:W-:Y:S06]  /*0b80*/  BRA `(.L_x_18) ;  /* 0x0000000000147947 */ /* 0x000fec0003800000 */
.L_x_12:
[----:B------:R-:W-:Y:S01]  /*0b90*/  LOP3.LUT R4, R13, 0x80000000, R12, 0x48, !PT ;  /* 0x800000000d047812 */ /* 0x000fe200078e480c */
[----:B------:R-:W-:Y:S06]  /*0ba0*/  BRA `(.L_x_18) ;  /* 0x00000000000c7947 */ /* 0x000fec0003800000 */
.L_x_11:
[----:B------:R-:W0:Y:S01]  /*0bb0*/  MUFU.RSQ R4, -QNAN ;  /* 0xffc0000000047908 */ /* 0x000e220000001400 */
[----:B------:R-:W-:Y:S05]  /*0bc0*/  BRA `(.L_x_18) ;  /* 0x0000000000047947 */ /* 0x000fea0003800000 */
.L_x_10:
[----:B------:R-:W-:-:S07]  /*0bd0*/  FADD.FTZ R4, R4, R5 ;  /* 0x0000000504047221 */ /* 0x000fce0000010000 */
.L_x_18:
[----:B------:R-:W-:Y:S05]  /*0be0*/  BSYNC.RECONVERGENT B1 ;  /* 0x0000000000017941 */ /* 0x000fea0003800200 */
.L_x_8:
[----:B------:R-:W-:-:S04]  /*0bf0*/  IMAD.MOV.U32 R9, RZ, RZ, 0x0 ;  /* 0x00000000ff097424 */ /* 0x000fc800078e00ff */
[----:B0-----:R-:W-:Y:S05]  /*0c00*/  RET.REL.NODEC R8 `(_Z14distanceKernelPffi) ;  /* 0xfffffff008fc7950 */ /* 0x001fea0003c3ffff */
.L_x_19:
[----:B------:R-:W-:-:S00]  /*0c10*/  BRA `(.L_x_19) ;  /* 0xfffffffc00fc7947 */ /* 0x000fc0000383ffff */
[----:B------:R-:W-:-:S00]  /*0c20*/  NOP ;  /* 0x0000000000007918 */ /* 0x000fc00000000000 */
        /* <DEDUP_REMOVED lines=13> */
.L_x_21:


//--------------------- .nv.global.init           --------------------------
	.section	.nv.global.init,"aw",@progbits
.nv.global.init:
	.type		$str,@object
	.size		$str,(.L_0 - $str)
$str:
        /*0000*/ 	.byte	0x62, 0x6c, 0x6f, 0x63, 0x6b, 0x49, 0x64, 0x78, 0x20, 0x3d, 0x20, 0x25, 0x32, 0x64, 0x2c, 0x20
        /*0010*/ 	.byte	0x74, 0x68, 0x72, 0x65, 0x61, 0x64, 0x49, 0x64, 0x20, 0x3d, 0x20, 0x25, 0x32, 0x64, 0x2c, 0x20
        /*0020*/ 	.byte	0x69, 0x20, 0x3d, 0x20, 0x25, 0x32, 0x64, 0x3a, 0x20, 0x64, 0x69, 0x73, 0x74, 0x20, 0x66, 0x72
        /*0030*/ 	.byte	0x6f, 0x6d, 0x20, 0x25, 0x66, 0x20, 0x74, 0x6f, 0x20, 0x25, 0x66, 0x20, 0x69, 0x73, 0x20, 0x25
        /*0040*/ 	.byte	0x66, 0x2e, 0x0a, 0x00
.L_0:


//--------------------- .nv.shared.reserved.0     --------------------------
	.section	.nv.shared.reserved.0,"aw",@nobits
	.weak		__nv_reservedSMEM_offset_0_alias
	.size		__nv_reservedSMEM_offset_0_alias, 0, 64
	.other		__nv_reservedSMEM_offset_0_alias,@"STO_CUDA_RESERVED_SHARED STV_DEFAULT"
__nv_reservedSMEM_offset_0_alias:
	.zero		0
	.zero		64


//--------------------- .nv.constant0._Z14distanceKernelPffi --------------------------
	.section	.nv.constant0._Z14distanceKernelPffi,"a",@progbits
	.sectionflags	@""
	.align	4
.nv.constant0._Z14distanceKernelPffi:
	.zero		912


//--------------------- SYMBOLS --------------------------

	.type		.nv.reservedSmem.offset0,@object
	.size		.nv.reservedSmem.offset0,0x4
	.type		vprintf,@function
